	.headerflags	@"EF_CUDA_TEXMODE_UNIFIED EF_CUDA_64BIT_ADDRESS EF_CUDA_ACCELERATORS EF_CUDA_SM90 EF_CUDA_VIRTUAL_SM(EF_CUDA_SM90)"
	.elftype	@"ET_EXEC"


//--------------------- .nv.info                  --------------------------
	.section	.nv.info,"",@"SHT_CUDA_INFO"
	.align	4


	//----- nvinfo : EIATTR_REGCOUNT
	.align		4
        /*0000*/ 	.byte	0x04, 0x2f
        /*0002*/ 	.short	(.L_2 - .L_1)
	.align		4
.L_1:
        /*0004*/ 	.word	index@(triton_poi_fused_add_div_log_mul_pow_sub_0)
        /*0008*/ 	.word	0x00000010


	//----- nvinfo : EIATTR_MIN_STACK_SIZE
	.align		4
.L_2:
        /*000c*/ 	.byte	0x04, 0x12
        /*000e*/ 	.short	(.L_4 - .L_3)
	.align		4
.L_3:
        /*0010*/ 	.word	index@(triton_poi_fused_add_div_log_mul_pow_sub_0)
        /*0014*/ 	.word	0x00000000


	//----- nvinfo : EIATTR_FRAME_SIZE
	.align		4
.L_4:
        /*0018*/ 	.byte	0x04, 0x11
        /*001a*/ 	.short	(.L_6 - .L_5)
	.align		4
.L_5:
        /*001c*/ 	.word	index@(triton_poi_fused_add_div_log_mul_pow_sub_0)
        /*0020*/ 	.word	0x00000000


	//----- nvinfo : EIATTR_MIN_STACK_SIZE
	.align		4
.L_6:
        /*0024*/ 	.byte	0x04, 0x12
        /*0026*/ 	.short	(.L_8 - .L_7)
	.align		4
.L_7:
        /*0028*/ 	.word	index@(triton_poi_fused_add_div_log_mul_pow_sub_0)
        /*002c*/ 	.word	0x00000000
.L_8:


//--------------------- .nv.info.triton_poi_fused_add_div_log_mul_pow_sub_0 --------------------------
	.section	.nv.info.triton_poi_fused_add_div_log_mul_pow_sub_0,"",@"SHT_CUDA_INFO"
	.sectionflags	@""
	.align	4


	//----- nvinfo : EIATTR_CUDA_API_VERSION
	.align		4
        /*0000*/ 	.byte	0x04, 0x37
        /*0002*/ 	.short	(.L_10 - .L_9)
.L_9:
        /*0004*/ 	.word	0x0000007c


	//----- nvinfo : EIATTR_KPARAM_INFO
	.align		4
.L_10:
        /*0008*/ 	.byte	0x04, 0x17
        /*000a*/ 	.short	(.L_12 - .L_11)
.L_11:
        /*000c*/ 	.word	0x00000000
        /*0010*/ 	.short	0x0004
        /*0012*/ 	.short	0x0020
        /*0014*/ 	.byte	0x00, 0xf0, 0x11, 0x00


	//----- nvinfo : EIATTR_KPARAM_INFO
	.align		4
.L_12:
        /*0018*/ 	.byte	0x04, 0x17
        /*001a*/ 	.short	(.L_14 - .L_13)
.L_13:
        /*001c*/ 	.word	0x00000000
        /*0020*/ 	.short	0x0003
        /*0022*/ 	.short	0x0018
        /*0024*/ 	.byte	0x00, 0xf4, 0x21, 0x00


	//----- nvinfo : EIATTR_KPARAM_INFO
	.align		4
.L_14:
        /*0028*/ 	.byte	0x04, 0x17
        /*002a*/ 	.short	(.L_16 - .L_15)
.L_15:
        /*002c*/ 	.word	0x00000000
        /*0030*/ 	.short	0x0002
        /*0032*/ 	.short	0x0010
        /*0034*/ 	.byte	0x00, 0xf4, 0x21, 0x00


	//----- nvinfo : EIATTR_KPARAM_INFO
	.align		4
.L_16:
        /*0038*/ 	.byte	0x04, 0x17
        /*003a*/ 	.short	(.L_18 - .L_17)
.L_17:
        /*003c*/ 	.word	0x00000000
        /*0040*/ 	.short	0x0001
        /*0042*/ 	.short	0x0008
        /*0044*/ 	.byte	0x00, 0xf4, 0x21, 0x00


	//----- nvinfo : EIATTR_KPARAM_INFO
	.align		4
.L_18:
        /*0048*/ 	.byte	0x04, 0x17
        /*004a*/ 	.short	(.L_20 - .L_19)
.L_19:
        /*004c*/ 	.word	0x00000000
        /*0050*/ 	.short	0x0000
        /*0052*/ 	.short	0x0000
        /*0054*/ 	.byte	0x00, 0xf4, 0x21, 0x00


	//----- nvinfo : EIATTR_SPARSE_MMA_MASK
	.align		4
.L_20:
        /*0058*/ 	.byte	0x03, 0x50
        /*005a*/ 	.short	0x0000


	//----- nvinfo : EIATTR_MAXREG_COUNT
	.align		4
        /*005c*/ 	.byte	0x03, 0x1b
        /*005e*/ 	.short	0x00ff


	//----- nvinfo : EIATTR_EXIT_INSTR_OFFSETS
	.align		4
        /*0060*/ 	.byte	0x04, 0x1c
        /*0062*/ 	.short	(.L_22 - .L_21)


	//   ....[0]....
.L_21:
        /*0064*/ 	.word	0x00000430


	//   ....[1]....
        /*0068*/ 	.word	0x00000460


	//----- nvinfo : EIATTR_REQNTID
	.align		4
.L_22:
        /*006c*/ 	.byte	0x04, 0x10
        /*006e*/ 	.short	(.L_24 - .L_23)
.L_23:
        /*0070*/ 	.word	0x00000080
        /*0074*/ 	.word	0x00000001
        /*0078*/ 	.word	0x00000001


	//----- nvinfo : EIATTR_CBANK_PARAM_SIZE
	.align		4
.L_24:
        /*007c*/ 	.byte	0x03, 0x19
        /*007e*/ 	.short	0x0024


	//----- nvinfo : EIATTR_PARAM_CBANK
	.align		4
        /*0080*/ 	.byte	0x04, 0x0a
        /*0082*/ 	.short	(.L_26 - .L_25)
	.align		4
.L_25:
        /*0084*/ 	.word	index@(.nv.constant0.triton_poi_fused_add_div_log_mul_pow_sub_0)
        /*0088*/ 	.short	0x0210
        /*008a*/ 	.short	0x0024


	//----- nvinfo : EIATTR_SW_WAR
	.align		4
.L_26:
        /*008c*/ 	.byte	0x04, 0x36
        /*008e*/ 	.short	(.L_28 - .L_27)
.L_27:
        /*0090*/ 	.word	0x00000008
.L_28:


//--------------------- .nv.callgraph             --------------------------
	.section	.nv.callgraph,"",@"SHT_CUDA_CALLGRAPH"
	.align	4
	.sectionentsize	8
	.align		4
        /*0000*/ 	.word	0x00000000
	.align		4
        /*0004*/ 	.word	0xffffffff
	.align		4
        /*0008*/ 	.word	0x00000000
	.align		4
        /*000c*/ 	.word	0xfffffffe
	.align		4
        /*0010*/ 	.word	0x00000000
	.align		4
        /*0014*/ 	.word	0xfffffffd
	.align		4
        /*0018*/ 	.word	0x00000000
	.align		4
        /*001c*/ 	.word	0xfffffffc


//--------------------- .nv.constant4             --------------------------
	.section	.nv.constant4,"a",@progbits
	.align	8
	.align		8
.nv.constant4:
        /*0000*/ 	.dword	_$_str


//--------------------- .text.triton_poi_fused_add_div_log_mul_pow_sub_0 --------------------------
	.section	.text.triton_poi_fused_add_div_log_mul_pow_sub_0,"ax",@progbits
	.align	128
        .global         triton_poi_fused_add_div_log_mul_pow_sub_0
        .type           triton_poi_fused_add_div_log_mul_pow_sub_0,@function
        .size           triton_poi_fused_add_div_log_mul_pow_sub_0,(.L_x_1 - triton_poi_fused_add_div_log_mul_pow_sub_0)
        .other          triton_poi_fused_add_div_log_mul_pow_sub_0,@"STO_CUDA_ENTRY STV_DEFAULT"
triton_poi_fused_add_div_log_mul_pow_sub_0:
.text.triton_poi_fused_add_div_log_mul_pow_sub_0:
[----:B------:R-:W0:Y:S02]  /*0000*/  LDC R1, c[0x0][0x28] ;  /* 0x00000a00ff017b82 */ /* 0x000e240000000800 */
[----:B------:R-:W1:Y:S01]  /*0010*/  LDC.64 R2, c[0x0][0x210] ;  /* 0x00008400ff027b82 */ /* 0x000e620000000a00 */
[----:B------:R-:W-:Y:S01]  /*0020*/  ULDC.64 UR4, c[0x0][0x208] ;  /* 0x0000820000047ab9 */ /* 0x000fe20000000a00 */
[----:B------:R-:W2:Y:S01]  /*0030*/  S2R R0, SR_TID.X ;  /* 0x0000000000007919 */ /* 0x000ea20000002100 */
[----:B------:R-:W3:Y:S05]  /*0040*/  S2R R5, SR_CTAID.X ;  /* 0x0000000000057919 */ /* 0x000eea0000002500 */
[----:B------:R-:W4:Y:S08]  /*0050*/  LDC.64 R12, c[0x0][0x220] ;  /* 0x00008800ff0c7b82 */ /* 0x000f300000000a00 */
[----:B------:R-:W5:Y:S01]  /*0060*/  LDC.64 R10, c[0x0][0x218] ;  /* 0x00008600ff0a7b82 */ /* 0x000f620000000a00 */
[----:B------:R-:W-:Y:S01]  /*0070*/  HFMA2.MMA R6, -RZ, RZ, 0, 0 ;  /* 0x00000000ff067435 */ /* 0x000fe200000001ff */
[----:B------:R-:W-:Y:S01]  /*0080*/  ULDC.64 UR6, c[0x0][0x228] ;  /* 0x00008a0000067ab9 */ /* 0x000fe20000000a00 */
[----:B-1----:R-:W5:Y:S01]  /*0090*/  LDG.E.64 R2, desc[UR4][R2.64] ;  /* 0x0000000402027981 */ /* 0x002f62000c1e1b00 */
[----:B--2---:R-:W-:-:S02]  /*00a0*/  LOP3.LUT R0, R0, 0x7f, RZ, 0xc0, !PT ;  /* 0x0000007f00007812 */ /* 0x004fc400078ec0ff */
[----:B---3--:R-:W-:Y:S02]  /*00b0*/  SHF.R.U32.HI R4, RZ, 0x18, R5 ;  /* 0x00000018ff047819 */ /* 0x008fe40000011605 */
[----:B------:R-:W-:Y:S02]  /*00c0*/  LEA R0, R5, R0, 0x7 ;  /* 0x0000000005007211 */ /* 0x000fe400078e38ff */
[----:B------:R-:W-:Y:S02]  /*00d0*/  SGXT.U32 R5, R4, 0x1 ;  /* 0x000000010405781a */ /* 0x000fe40000000000 */
[----:B------:R-:W-:Y:S02]  /*00e0*/  ISETP.GE.AND P1, PT, R0, 0x80, PT ;  /* 0x000000800000780c */ /* 0x000fe40003f26270 */
[----:B------:R-:W-:-:S04]  /*00f0*/  IADD3 R5, R0, R5, RZ ;  /* 0x0000000500057210 */ /* 0x000fc80007ffe0ff */
[----:B------:R-:W-:-:S04]  /*0100*/  LOP3.LUT R5, R5, 0xfffffffe, RZ, 0xc0, !PT ;  /* 0xfffffffe05057812 */ /* 0x000fc800078ec0ff */
[----:B------:R-:W-:-:S05]  /*0110*/  IADD3 R5, R0, -R5, RZ ;  /* 0x8000000500057210 */ /* 0x000fca0007ffe0ff */
[----:B----4-:R-:W-:Y:S01]  /*0120*/  IMAD.WIDE R12, R5, 0x8, R12 ;  /* 0x00000008050c7825 */ /* 0x010fe200078e020c */
[----:B------:R-:W-:-:S06]  /*0130*/  CS2R R4, SRZ ;  /* 0x0000000000047805 */ /* 0x000fcc000001ff00 */
[----:B------:R1:W2:Y:S01]  /*0140*/  @!P1 LDG.E.EL.64 R4, desc[UR4][R12.64] ;  /* 0x000000040c049981 */ /* 0x0002a2000c2e1b00 */
[----:B-----5:R-:W-:-:S05]  /*0150*/  IMAD.WIDE R10, R0, 0x4, R10 ;  /* 0x00000004000a7825 */ /* 0x020fca00078e020a */
[----:B------:R3:W4:Y:S01]  /*0160*/  @!P1 LDG.E R6, desc[UR4][R10.64] ;  /* 0x000000040a069981 */ /* 0x000722000c1e1900 */
[----:B-1----:R-:W-:Y:S01]  /*0170*/  MOV R13, 0x3e055027 ;  /* 0x3e055027000d7802 */ /* 0x002fe20000000f00 */
[----:B------:R1:W5:Y:S01]  /*0180*/  I2F.S64 R7, R2 ;  /* 0x0000000200077312 */ /* 0x0003620000301400 */
[----:B------:R-:W-:-:S04]  /*0190*/  ISETP.GE.U32.AND P0, PT, R2, 0x1, PT ;  /* 0x000000010200780c */ /* 0x000fc80003f06070 */
[----:B------:R-:W-:-:S04]  /*01a0*/  ISETP.GE.AND.EX P0, PT, R3, RZ, PT, P0 ;  /* 0x000000ff0300720c */ /* 0x000fc80003f06300 */
[----:B-1----:R-:W-:Y:S01]  /*01b0*/  FSEL R2, RZ, -23, P0 ;  /* 0xc1b80000ff027808 */ /* 0x002fe20000000000 */
[C---:B-----5:R-:W-:Y:S01]  /*01c0*/  FMUL R8, R7.reuse, 8388608 ;  /* 0x4b00000007087820 */ /* 0x060fe20000400000 */
[C---:B------:R-:W-:Y:S02]  /*01d0*/  FSETP.GT.AND P3, PT, |R7|.reuse, 8.50705917302346158658e+37, PT ;  /* 0x7e8000000700780b */ /* 0x040fe40003f64200 */
[----:B------:R-:W-:Y:S02]  /*01e0*/  FSETP.GEU.AND P2, PT, |R7|, 1.175494350822287508e-38, PT ;  /* 0x008000000700780b */ /* 0x000fe40003f4e200 */
[----:B------:R-:W-:-:S04]  /*01f0*/  FSEL R8, R8, R7, !P0 ;  /* 0x0000000708087208 */ /* 0x000fc80004000000 */
[----:B------:R-:W-:Y:S02]  /*0200*/  IADD3 R9, R8, -0x3f2aaaab, RZ ;  /* 0xc0d5555508097810 */ /* 0x000fe40007ffe0ff */
[C---:B------:R-:W-:Y:S02]  /*0210*/  ISETP.GE.U32.AND P4, PT, R8.reuse, 0x7f800000, PT ;  /* 0x7f8000000800780c */ /* 0x040fe40003f86070 */
[----:B------:R-:W-:Y:S01]  /*0220*/  LOP3.LUT R9, R9, 0xff800000, RZ, 0xc0, !PT ;  /* 0xff80000009097812 */ /* 0x000fe200078ec0ff */
[----:B------:R-:W-:Y:S01]  /*0230*/  @P3 FMUL R7, R7, 0.25 ;  /* 0x3e80000007073820 */ /* 0x000fe20000400000 */
[----:B------:R-:W-:Y:S02]  /*0240*/  FSETP.NEU.AND P0, PT, R8, RZ, PT ;  /* 0x000000ff0800720b */ /* 0x000fe40003f0d000 */
[----:B------:R-:W-:Y:S01]  /*0250*/  IADD3 R12, R8, -R9, RZ ;  /* 0x80000009080c7210 */ /* 0x000fe20007ffe0ff */
[----:B------:R-:W-:Y:S01]  /*0260*/  @!P2 FMUL R7, R7, 16777216 ;  /* 0x4b8000000707a820 */ /* 0x000fe20000400000 */
[----:B------:R-:W-:-:S03]  /*0270*/  I2FP.F32.S32 R9, R9 ;  /* 0x0000000900097245 */ /* 0x000fc60000201400 */
[----:B------:R-:W-:Y:S02]  /*0280*/  FADD R12, R12, -1 ;  /* 0xbf8000000c0c7421 */ /* 0x000fe40000000000 */
[----:B------:R-:W-:Y:S01]  /*0290*/  FFMA.FTZ R2, R9, 1.1920928955078125e-07, R2 ;  /* 0x3400000009027823 */ /* 0x000fe20000010002 */
[----:B------:R-:W-:Y:S01]  /*02a0*/  @P4 MOV R3, 0x7f800000 ;  /* 0x7f80000000034802 */ /* 0x000fe20000000f00 */
[C---:B---3--:R-:W-:Y:S01]  /*02b0*/  FFMA.FTZ R11, R12.reuse, -R13, 0.14084610342979431152 ;  /* 0x3e1039f60c0b7423 */ /* 0x048fe2000001080d */
[----:B--2---:R-:W4:Y:S01]  /*02c0*/  I2F.S64 R5, R4 ;  /* 0x0000000400057312 */ /* 0x004f220000301400 */
[----:B------:R-:W-:Y:S02]  /*02d0*/  SHF.R.S32.HI R9, RZ, 0x1f, R0 ;  /* 0x0000001fff097819 */ /* 0x000fe40000011400 */
[----:B------:R-:W-:-:S04]  /*02e0*/  FFMA.FTZ R11, R12, R11, -0.12148627638816833496 ;  /* 0xbdf8cdcc0c0b7423 */ /* 0x000fc8000001000b */
[C---:B------:R-:W-:Y:S01]  /*02f0*/  FFMA.FTZ R11, R12.reuse, R11, 0.13980610668659210205 ;  /* 0x3e0f29550c0b7423 */ /* 0x040fe2000001000b */
[----:B------:R-:W1:Y:S03]  /*0300*/  MUFU.RCP R7, R7 ;  /* 0x0000000700077308 */ /* 0x000e660000001000 */
[----:B------:R-:W-:-:S04]  /*0310*/  FFMA.FTZ R11, R12, R11, -0.16684235632419586182 ;  /* 0xbe2ad8b90c0b7423 */ /* 0x000fc8000001000b */
[----:B------:R-:W-:Y:S01]  /*0320*/  FFMA.FTZ R11, R12, R11, 0.20012299716472625732 ;  /* 0x3e4ced0b0c0b7423 */ /* 0x000fe2000001000b */
[----:B----4-:R-:W-:-:S03]  /*0330*/  FADD R5, -R5, R6 ;  /* 0x0000000605057221 */ /* 0x010fc60000000100 */
[----:B------:R-:W-:Y:S01]  /*0340*/  FFMA.FTZ R11, R12, R11, -0.24999669194221496582 ;  /* 0xbe7fff220c0b7423 */ /* 0x000fe2000001000b */
[----:B------:R-:W-:-:S03]  /*0350*/  FMUL R5, R5, R5 ;  /* 0x0000000505057220 */ /* 0x000fc60000400000 */
[----:B------:R-:W-:Y:S01]  /*0360*/  FFMA.FTZ R11, R12, R11, 0.33333182334899902344 ;  /* 0x3eaaaa780c0b7423 */ /* 0x000fe2000001000b */
[----:B------:R-:W-:-:S03]  /*0370*/  @P3 FMUL R5, R5, 0.25 ;  /* 0x3e80000005053820 */ /* 0x000fc60000400000 */
[----:B------:R-:W-:Y:S01]  /*0380*/  FFMA.FTZ R11, R12, R11, -0.5 ;  /* 0xbf0000000c0b7423 */ /* 0x000fe2000001000b */
[----:B------:R-:W-:-:S03]  /*0390*/  @!P2 FMUL R5, R5, 16777216 ;  /* 0x4b8000000505a820 */ /* 0x000fc60000400000 */
[----:B------:R-:W-:-:S04]  /*03a0*/  FMUL R11, R12, R11 ;  /* 0x0000000b0c0b7220 */ /* 0x000fc80000400000 */
[----:B------:R-:W-:-:S04]  /*03b0*/  FFMA.FTZ R11, R12, R11, R12 ;  /* 0x0000000b0c0b7223 */ /* 0x000fc8000001000c */
[----:B------:R-:W-:Y:S01]  /*03c0*/  FFMA.FTZ R2, R2, 0.69314718246459960938, R11 ;  /* 0x3f31721802027823 */ /* 0x000fe2000001000b */
[----:B------:R-:W-:-:S04]  /*03d0*/  @P4 FFMA.FTZ R2, R8, R3, +INF ;  /* 0x7f80000008024423 */ /* 0x000fc80000010003 */
[----:B------:R-:W-:Y:S01]  /*03e0*/  FADD R3, R2, 1.8378770351409912109 ;  /* 0x3feb3f8e02037421 */ /* 0x000fe20000000000 */
[----:B------:R-:W-:-:S04]  /*03f0*/  LEA R2, P3, R0, UR6, 0x2 ;  /* 0x0000000600027c11 */ /* 0x000fc8000f8610ff */
[----:B------:R-:W-:Y:S02]  /*0400*/  FSEL R4, R3, -INF , P0 ;  /* 0xff80000003047808 */ /* 0x000fe40000000000 */
[----:B------:R-:W-:-:S03]  /*0410*/  LEA.HI.X R3, R0, UR7, R9, 0x2, P3 ;  /* 0x0000000700037c11 */ /* 0x000fc600098f1409 */
[----:B-1----:R-:W-:Y:S01]  /*0420*/  FFMA R4, R7, R5, R4 ;  /* 0x0000000507047223 */ /* 0x002fe20000000004 */
[----:B------:R-:W-:Y:S06]  /*0430*/  @P1 EXIT ;  /* 0x000000000000194d */ /* 0x000fec0003800000 */
[----:B------:R-:W-:-:S05]  /*0440*/  FMUL R5, R4, -0.5 ;  /* 0xbf00000004057820 */ /* 0x000fca0000400000 */
[----:B------:R-:W-:Y:S01]  /*0450*/  STG.E desc[UR4][R2.64], R5 ;  /* 0x0000000502007986 */ /* 0x000fe2000c101904 */
[----:B------:R-:W-:Y:S05]  /*0460*/  EXIT ;  /* 0x000000000000794d */ /* 0x000fea0003800000 */
.L_x_0:
[----:B------:R-:W-:-:S00]  /*0470*/  BRA `(.L_x_0) ;  /* 0xfffffffc00fc7947 */ /* 0x000fc0000383ffff */
[----:B------:R-:W-:-:S00]  /*0480*/  NOP ;  /* 0x0000000000007918 */ /* 0x000fc00000000000 */
[----:B------:R-:W-:-:S00]  /*0490*/  NOP ;  /* 0x0000000000007918 */ /* 0x000fc00000000000 */
[----:B------:R-:W-:-:S00]  /*04a0*/  NOP ;  /* 0x0000000000007918 */ /* 0x000fc00000000000 */
[----:B------:R-:W-:-:S00]  /*04b0*/  NOP ;  /* 0x0000000000007918 */ /* 0x000fc00000000000 */
[----:B------:R-:W-:-:S00]  /*04c0*/  NOP ;  /* 0x0000000000007918 */ /* 0x000fc00000000000 */
[----:B------:R-:W-:-:S00]  /*04d0*/  NOP ;  /* 0x0000000000007918 */ /* 0x000fc00000000000 */
[----:B------:R-:W-:-:S00]  /*04e0*/  NOP ;  /* 0x0000000000007918 */ /* 0x000fc00000000000 */
[----:B------:R-:W-:-:S00]  /*04f0*/  NOP ;  /* 0x0000000000007918 */ /* 0x000fc00000000000 */
.L_x_1:


//--------------------- .nv.global.init           --------------------------
	.section	.nv.global.init,"aw",@progbits
.nv.global.init:
	.type		_$_str,@object
	.size		_$_str,(.L_0 - _$_str)
_$_str:
        /*0000*/ 	.byte	0x5f, 0x5f, 0x43, 0x55, 0x44, 0x41, 0x5f, 0x46, 0x54, 0x5a, 0x00
.L_0:


//--------------------- .nv.constant0.triton_poi_fused_add_div_log_mul_pow_sub_0 --------------------------
	.section	.nv.constant0.triton_poi_fused_add_div_log_mul_pow_sub_0,"a",@progbits
	.sectionflags	@""
	.align	4
.nv.constant0.triton_poi_fused_add_div_log_mul_pow_sub_0:
	.zero		564
